	.headerflags	@"EF_CUDA_TEXMODE_UNIFIED EF_CUDA_64BIT_ADDRESS EF_CUDA_ACCELERATORS EF_CUDA_SM90 EF_CUDA_VIRTUAL_SM(EF_CUDA_SM90)"
	.elftype	@"ET_EXEC"


//--------------------- .nv.info                  --------------------------
	.section	.nv.info,"",@"SHT_CUDA_INFO"
	.align	4


	//----- nvinfo : EIATTR_REGCOUNT
	.align		4
        /*0000*/ 	.byte	0x04, 0x2f
        /*0002*/ 	.short	(.L_3 - .L_2)
	.align		4
.L_2:
        /*0004*/ 	.word	index@(triton_poi_fused__native_batch_norm_legit_no_training_add_convolution_relu_9)
        /*0008*/ 	.word	0x0000001c


	//----- nvinfo : EIATTR_MIN_STACK_SIZE
	.align		4
.L_3:
        /*000c*/ 	.byte	0x04, 0x12
        /*000e*/ 	.short	(.L_5 - .L_4)
	.align		4
.L_4:
        /*0010*/ 	.word	index@(triton_poi_fused__native_batch_norm_legit_no_training_add_convolution_relu_9)
        /*0014*/ 	.word	0x00000000


	//----- nvinfo : EIATTR_FRAME_SIZE
	.align		4
.L_5:
        /*0018*/ 	.byte	0x04, 0x11
        /*001a*/ 	.short	(.L_7 - .L_6)
	.align		4
.L_6:
        /*001c*/ 	.word	index@(triton_poi_fused__native_batch_norm_legit_no_training_add_convolution_relu_9)
        /*0020*/ 	.word	0x00000000


	//----- nvinfo : EIATTR_MIN_STACK_SIZE
	.align		4
.L_7:
        /*0024*/ 	.byte	0x04, 0x12
        /*0026*/ 	.short	(.L_9 - .L_8)
	.align		4
.L_8:
        /*0028*/ 	.word	index@(triton_poi_fused__native_batch_norm_legit_no_training_add_convolution_relu_9)
        /*002c*/ 	.word	0x00000000
.L_9:


//--------------------- .nv.info.triton_poi_fused__native_batch_norm_legit_no_training_add_convolution_relu_9 --------------------------
	.section	.nv.info.triton_poi_fused__native_batch_norm_legit_no_training_add_convolution_relu_9,"",@"SHT_CUDA_INFO"
	.sectionflags	@""
	.align	4


	//----- nvinfo : EIATTR_CUDA_API_VERSION
	.align		4
        /*0000*/ 	.byte	0x04, 0x37
        /*0002*/ 	.short	(.L_11 - .L_10)
.L_10:
        /*0004*/ 	.word	0x0000007c


	//----- nvinfo : EIATTR_KPARAM_INFO
	.align		4
.L_11:
        /*0008*/ 	.byte	0x04, 0x17
        /*000a*/ 	.short	(.L_13 - .L_12)
.L_12:
        /*000c*/ 	.word	0x00000000
        /*0010*/ 	.short	0x000b
        /*0012*/ 	.short	0x0058
        /*0014*/ 	.byte	0x00, 0xf0, 0x11, 0x00


	//----- nvinfo : EIATTR_KPARAM_INFO
	.align		4
.L_13:
        /*0018*/ 	.byte	0x04, 0x17
        /*001a*/ 	.short	(.L_15 - .L_14)
.L_14:
        /*001c*/ 	.word	0x00000000
        /*0020*/ 	.short	0x000a
        /*0022*/ 	.short	0x0050
        /*0024*/ 	.byte	0x00, 0xf4, 0x21, 0x00


	//----- nvinfo : EIATTR_KPARAM_INFO
	.align		4
.L_15:
        /*0028*/ 	.byte	0x04, 0x17
        /*002a*/ 	.short	(.L_17 - .L_16)
.L_16:
        /*002c*/ 	.word	0x00000000
        /*0030*/ 	.short	0x0009
        /*0032*/ 	.short	0x0048
        /*0034*/ 	.byte	0x00, 0xf4, 0x21, 0x00


	//----- nvinfo : EIATTR_KPARAM_INFO
	.align		4
.L_17:
        /*0038*/ 	.byte	0x04, 0x17
        /*003a*/ 	.short	(.L_19 - .L_18)
.L_18:
        /*003c*/ 	.word	0x00000000
        /*0040*/ 	.short	0x0008
        /*0042*/ 	.short	0x0040
        /*0044*/ 	.byte	0x00, 0xf4, 0x21, 0x00


	//----- nvinfo : EIATTR_KPARAM_INFO
	.align		4
.L_19:
        /*0048*/ 	.byte	0x04, 0x17
        /*004a*/ 	.short	(.L_21 - .L_20)
.L_20:
        /*004c*/ 	.word	0x00000000
        /*0050*/ 	.short	0x0007
        /*0052*/ 	.short	0x0038
        /*0054*/ 	.byte	0x00, 0xf4, 0x21, 0x00


	//----- nvinfo : EIATTR_KPARAM_INFO
	.align		4
.L_21:
        /*0058*/ 	.byte	0x04, 0x17
        /*005a*/ 	.short	(.L_23 - .L_22)
.L_22:
        /*005c*/ 	.word	0x00000000
        /*0060*/ 	.short	0x0006
        /*0062*/ 	.short	0x0030
        /*0064*/ 	.byte	0x00, 0xf4, 0x21, 0x00


	//----- nvinfo : EIATTR_KPARAM_INFO
	.align		4
.L_23:
        /*0068*/ 	.byte	0x04, 0x17
        /*006a*/ 	.short	(.L_25 - .L_24)
.L_24:
        /*006c*/ 	.word	0x00000000
        /*0070*/ 	.short	0x0005
        /*0072*/ 	.short	0x0028
        /*0074*/ 	.byte	0x00, 0xf4, 0x21, 0x00


	//----- nvinfo : EIATTR_KPARAM_INFO
	.align		4
.L_25:
        /*0078*/ 	.byte	0x04, 0x17
        /*007a*/ 	.short	(.L_27 - .L_26)
.L_26:
        /*007c*/ 	.word	0x00000000
        /*0080*/ 	.short	0x0004
        /*0082*/ 	.short	0x0020
        /*0084*/ 	.byte	0x00, 0xf4, 0x21, 0x00


	//----- nvinfo : EIATTR_KPARAM_INFO
	.align		4
.L_27:
        /*0088*/ 	.byte	0x04, 0x17
        /*008a*/ 	.short	(.L_29 - .L_28)
.L_28:
        /*008c*/ 	.word	0x00000000
        /*0090*/ 	.short	0x0003
        /*0092*/ 	.short	0x0018
        /*0094*/ 	.byte	0x00, 0xf4, 0x21, 0x00


	//----- nvinfo : EIATTR_KPARAM_INFO
	.align		4
.L_29:
        /*0098*/ 	.byte	0x04, 0x17
        /*009a*/ 	.short	(.L_31 - .L_30)
.L_30:
        /*009c*/ 	.word	0x00000000
        /*00a0*/ 	.short	0x0002
        /*00a2*/ 	.short	0x0010
        /*00a4*/ 	.byte	0x00, 0xf4, 0x21, 0x00


	//----- nvinfo : EIATTR_KPARAM_INFO
	.align		4
.L_31:
        /*00a8*/ 	.byte	0x04, 0x17
        /*00aa*/ 	.short	(.L_33 - .L_32)
.L_32:
        /*00ac*/ 	.word	0x00000000
        /*00b0*/ 	.short	0x0001
        /*00b2*/ 	.short	0x0008
        /*00b4*/ 	.byte	0x00, 0xf4, 0x21, 0x00


	//----- nvinfo : EIATTR_KPARAM_INFO
	.align		4
.L_33:
        /*00b8*/ 	.byte	0x04, 0x17
        /*00ba*/ 	.short	(.L_35 - .L_34)
.L_34:
        /*00bc*/ 	.word	0x00000000
        /*00c0*/ 	.short	0x0000
        /*00c2*/ 	.short	0x0000
        /*00c4*/ 	.byte	0x00, 0xf4, 0x21, 0x00


	//----- nvinfo : EIATTR_SPARSE_MMA_MASK
	.align		4
.L_35:
        /*00c8*/ 	.byte	0x03, 0x50
        /*00ca*/ 	.short	0x0000


	//----- nvinfo : EIATTR_MAXREG_COUNT
	.align		4
        /*00cc*/ 	.byte	0x03, 0x1b
        /*00ce*/ 	.short	0x00ff


	//----- nvinfo : EIATTR_EXIT_INSTR_OFFSETS
	.align		4
        /*00d0*/ 	.byte	0x04, 0x1c
        /*00d2*/ 	.short	(.L_37 - .L_36)


	//   ....[0]....
.L_36:
        /*00d4*/ 	.word	0x00000500


	//----- nvinfo : EIATTR_REQNTID
	.align		4
.L_37:
        /*00d8*/ 	.byte	0x04, 0x10
        /*00da*/ 	.short	(.L_39 - .L_38)
.L_38:
        /*00dc*/ 	.word	0x00000080
        /*00e0*/ 	.word	0x00000001
        /*00e4*/ 	.word	0x00000001


	//----- nvinfo : EIATTR_CBANK_PARAM_SIZE
	.align		4
.L_39:
        /*00e8*/ 	.byte	0x03, 0x19
        /*00ea*/ 	.short	0x005c


	//----- nvinfo : EIATTR_PARAM_CBANK
	.align		4
        /*00ec*/ 	.byte	0x04, 0x0a
        /*00ee*/ 	.short	(.L_41 - .L_40)
	.align		4
.L_40:
        /*00f0*/ 	.word	index@(.nv.constant0.triton_poi_fused__native_batch_norm_legit_no_training_add_convolution_relu_9)
        /*00f4*/ 	.short	0x0210
        /*00f6*/ 	.short	0x005c


	//----- nvinfo : EIATTR_SW_WAR
	.align		4
.L_41:
        /*00f8*/ 	.byte	0x04, 0x36
        /*00fa*/ 	.short	(.L_43 - .L_42)
.L_42:
        /*00fc*/ 	.word	0x00000008
.L_43:


//--------------------- .nv.callgraph             --------------------------
	.section	.nv.callgraph,"",@"SHT_CUDA_CALLGRAPH"
	.align	4
	.sectionentsize	8
	.align		4
        /*0000*/ 	.word	0x00000000
	.align		4
        /*0004*/ 	.word	0xffffffff
	.align		4
        /*0008*/ 	.word	0x00000000
	.align		4
        /*000c*/ 	.word	0xfffffffe
	.align		4
        /*0010*/ 	.word	0x00000000
	.align		4
        /*0014*/ 	.word	0xfffffffd
	.align		4
        /*0018*/ 	.word	0x00000000
	.align		4
        /*001c*/ 	.word	0xfffffffc


//--------------------- .nv.constant4             --------------------------
	.section	.nv.constant4,"a",@progbits
	.align	8
	.align		8
.nv.constant4:
        /*0000*/ 	.dword	_$_str
	.align		8
        /*0008*/ 	.dword	_$_str_$_2


//--------------------- .text.triton_poi_fused__native_batch_norm_legit_no_training_add_convolution_relu_9 --------------------------
	.section	.text.triton_poi_fused__native_batch_norm_legit_no_training_add_convolution_relu_9,"ax",@progbits
	.align	128
        .global         triton_poi_fused__native_batch_norm_legit_no_training_add_convolution_relu_9
        .type           triton_poi_fused__native_batch_norm_legit_no_training_add_convolution_relu_9,@function
        .size           triton_poi_fused__native_batch_norm_legit_no_training_add_convolution_relu_9,(.L_x_1 - triton_poi_fused__native_batch_norm_legit_no_training_add_convolution_relu_9)
        .other          triton_poi_fused__native_batch_norm_legit_no_training_add_convolution_relu_9,@"STO_CUDA_ENTRY STV_DEFAULT"
triton_poi_fused__native_batch_norm_legit_no_training_add_convolution_relu_9:
.text.triton_poi_fused__native_batch_norm_legit_no_training_add_convolution_relu_9:
[----:B------:R-:W-:Y:S01]  /*0000*/  LDC R1, c[0x0][0x28] ;  /* 0x00000a00ff017b82 */ /* 0x000fe20000000800 */
[----:B------:R-:W1:Y:S07]  /*0010*/  S2R R0, SR_TID.X ;  /* 0x0000000000007919 */ /* 0x000e6e0000002100 */
[----:B------:R-:W2:Y:S01]  /*0020*/  LDC.64 R6, c[0x0][0x248] ;  /* 0x00009200ff067b82 */ /* 0x000ea20000000a00 */
[----:B------:R-:W-:Y:S01]  /*0030*/  ULDC.64 UR4, c[0x0][0x208] ;  /* 0x0000820000047ab9 */ /* 0x000fe20000000a00 */
[----:B------:R-:W3:Y:S06]  /*0040*/  S2R R13, SR_CTAID.X ;  /* 0x00000000000d7919 */ /* 0x000eec0000002500 */
[----:B------:R-:W4:Y:S08]  /*0050*/  LDC.64 R24, c[0x0][0x218] ;  /* 0x00008600ff187b82 */ /* 0x000f300000000a00 */
[----:B------:R-:W5:Y:S08]  /*0060*/  LDC.64 R8, c[0x0][0x210] ;  /* 0x00008400ff087b82 */ /* 0x000f700000000a00 */
[----:B------:R-:W4:Y:S01]  /*0070*/  LDC.64 R22, c[0x0][0x240] ;  /* 0x00009000ff167b82 */ /* 0x000f220000000a00 */
[----:B-1----:R-:W-:-:S07]  /*0080*/  SHF.L.U32 R0, R0, 0x1, RZ ;  /* 0x0000000100007819 */ /* 0x002fce00000006ff */
[----:B------:R-:W1:Y:S01]  /*0090*/  LDC.64 R10, c[0x0][0x250] ;  /* 0x00009400ff0a7b82 */ /* 0x000e620000000a00 */
[----:B---3--:R-:W-:Y:S02]  /*00a0*/  SHF.R.S32.HI R2, RZ, 0x17, R13 ;  /* 0x00000017ff027819 */ /* 0x008fe4000001140d */
[----:B------:R-:W-:Y:S02]  /*00b0*/  LOP3.LUT R0, R0, 0xfe, RZ, 0xc0, !PT ;  /* 0x000000fe00007812 */ /* 0x000fe400078ec0ff */
[----:B------:R-:W-:-:S03]  /*00c0*/  SGXT R2, R2, 0x1 ;  /* 0x000000010202781a */ /* 0x000fc60000000200 */
[----:B------:R-:W3:Y:S01]  /*00d0*/  LDC.64 R18, c[0x0][0x258] ;  /* 0x00009600ff127b82 */ /* 0x000ee20000000a00 */
[----:B------:R-:W-:-:S04]  /*00e0*/  LEA R13, R13, R0, 0x8 ;  /* 0x000000000d0d7211 */ /* 0x000fc800078e40ff */
[----:B------:R-:W-:-:S03]  /*00f0*/  LEA.HI R2, R2, R13, RZ, 0x4 ;  /* 0x0000000d02027211 */ /* 0x000fc600078f20ff */
[----:B------:R-:W3:Y:S01]  /*0100*/  LDC.64 R20, c[0x0][0x220] ;  /* 0x00008800ff147b82 */ /* 0x000ee20000000a00 */
[--C-:B------:R-:W-:Y:S02]  /*0110*/  SHF.R.S32.HI R15, RZ, 0x4, R2.reuse ;  /* 0x00000004ff0f7819 */ /* 0x100fe40000011402 */
[----:B------:R-:W-:-:S04]  /*0120*/  SHF.R.S32.HI R2, RZ, 0x1f, R2 ;  /* 0x0000001fff027819 */ /* 0x000fc80000011402 */
[----:B------:R-:W-:Y:S01]  /*0130*/  LEA.HI R2, R2, R15, RZ, 0x8 ;  /* 0x0000000f02027211 */ /* 0x000fe200078f40ff */
[----:B------:R-:W3:Y:S03]  /*0140*/  LDC.64 R16, c[0x0][0x228] ;  /* 0x00008a00ff107b82 */ /* 0x000ee60000000a00 */
[----:B------:R-:W-:-:S04]  /*0150*/  LOP3.LUT R2, R2, 0xffffff00, RZ, 0xc0, !PT ;  /* 0xffffff0002027812 */ /* 0x000fc800078ec0ff */
[----:B------:R-:W-:Y:S01]  /*0160*/  IADD3 R15, R15, -R2, RZ ;  /* 0x800000020f0f7210 */ /* 0x000fe20007ffe0ff */
[----:B------:R-:W3:Y:S04]  /*0170*/  LDC.64 R4, c[0x0][0x238] ;  /* 0x00008e00ff047b82 */ /* 0x000ee80000000a00 */
[----:B--2---:R-:W-:-:S04]  /*0180*/  IMAD.WIDE R6, R15, 0x4, R6 ;  /* 0x000000040f067825 */ /* 0x004fc800078e0206 */
[----:B------:R-:W2:Y:S01]  /*0190*/  LDC.64 R2, c[0x0][0x230] ;  /* 0x00008c00ff027b82 */ /* 0x000ea20000000a00 */
[----:B------:R5:W2:Y:S01]  /*01a0*/  LDG.E.EL R14, desc[UR4][R6.64] ;  /* 0x00000004060e7981 */ /* 0x000aa2000c2e1900 */
[----:B----4-:R-:W-:-:S04]  /*01b0*/  IMAD.WIDE R24, R15, 0x4, R24 ;  /* 0x000000040f187825 */ /* 0x010fc800078e0218 */
[----:B0-----:R-:W-:Y:S01]  /*01c0*/  IMAD.WIDE R22, R15, 0x4, R22 ;  /* 0x000000040f167825 */ /* 0x001fe200078e0216 */
[----:B------:R-:W4:Y:S03]  /*01d0*/  LDG.E.EL R12, desc[UR4][R24.64] ;  /* 0x00000004180c7981 */ /* 0x000f26000c2e1900 */
[----:B-----5:R-:W-:Y:S01]  /*01e0*/  IMAD.WIDE R6, R13, 0x4, R8 ;  /* 0x000000040d067825 */ /* 0x020fe200078e0208 */
[----:B------:R-:W5:Y:S04]  /*01f0*/  LDG.E.EL R0, desc[UR4][R22.64] ;  /* 0x0000000416007981 */ /* 0x000f68000c2e1900 */
[----:B------:R-:W4:Y:S01]  /*0200*/  LDG.E.64 R8, desc[UR4][R6.64] ;  /* 0x0000000406087981 */ /* 0x000f22000c1e1b00 */
[----:B-1----:R-:W-:-:S04]  /*0210*/  IMAD.WIDE R10, R15, 0x4, R10 ;  /* 0x000000040f0a7825 */ /* 0x002fc800078e020a */
[----:B---3--:R-:W-:Y:S02]  /*0220*/  IMAD.WIDE R18, R15, 0x4, R18 ;  /* 0x000000040f127825 */ /* 0x008fe400078e0212 */
[----:B------:R0:W3:Y:S02]  /*0230*/  LDG.E.EL R10, desc[UR4][R10.64] ;  /* 0x000000040a0a7981 */ /* 0x0000e4000c2e1900 */
[C---:B------:R-:W-:Y:S02]  /*0240*/  IMAD.WIDE R20, R13.reuse, 0x4, R20 ;  /* 0x000000040d147825 */ /* 0x040fe400078e0214 */
[----:B------:R1:W3:Y:S02]  /*0250*/  LDG.E.EL R19, desc[UR4][R18.64] ;  /* 0x0000000412137981 */ /* 0x0002e4000c2e1900 */
[C---:B------:R-:W-:Y:S02]  /*0260*/  IMAD.WIDE R16, R13.reuse, 0x4, R16 ;  /* 0x000000040d107825 */ /* 0x040fe400078e0210 */
[----:B------:R-:W3:Y:S02]  /*0270*/  LDG.E.64 R20, desc[UR4][R20.64] ;  /* 0x0000000414147981 */ /* 0x000ee4000c1e1b00 */
[----:B--2---:R-:W-:-:S02]  /*0280*/  IMAD.WIDE R2, R13, 0x4, R2 ;  /* 0x000000040d027825 */ /* 0x004fc400078e0202 */
[----:B------:R-:W3:Y:S02]  /*0290*/  LDG.E.64 R16, desc[UR4][R16.64] ;  /* 0x0000000410107981 */ /* 0x000ee4000c1e1b00 */
[----:B------:R-:W-:Y:S02]  /*02a0*/  IMAD.WIDE R4, R13, 0x4, R4 ;  /* 0x000000040d047825 */ /* 0x000fe400078e0204 */
[----:B------:R-:W2:Y:S04]  /*02b0*/  LDG.E.64 R2, desc[UR4][R2.64] ;  /* 0x0000000402027981 */ /* 0x000ea8000c1e1b00 */
[----:B------:R-:W2:Y:S01]  /*02c0*/  LDG.E.64 R4, desc[UR4][R4.64] ;  /* 0x0000000404047981 */ /* 0x000ea2000c1e1b00 */
[----:B0-----:R-:W-:Y:S01]  /*02d0*/  HFMA2.MMA R11, -RZ, RZ, 1.625, 0 ;  /* 0x3e800000ff0b7435 */ /* 0x001fe200000001ff */
[----:B------:R-:W-:-:S04]  /*02e0*/  FADD R14, R14, 9.9999997473787516356e-06 ;  /* 0x3727c5ac0e0e7421 */ /* 0x000fc80000000000 */
[----:B------:R0:W1:Y:S02]  /*02f0*/  MUFU.SQRT R22, R14 ;  /* 0x0000000e00167308 */ /* 0x0000640000002000 */
[----:B0-----:R-:W0:Y:S01]  /*0300*/  LDC.64 R14, c[0x0][0x260] ;  /* 0x00009800ff0e7b82 */ /* 0x001e220000000a00 */
[C---:B-1----:R-:W-:Y:S02]  /*0310*/  FSETP.GT.AND P0, PT, R22.reuse, 8.50705917302346158658e+37, PT ;  /* 0x7e8000001600780b */ /* 0x042fe40003f04000 */
[----:B------:R-:W-:-:S11]  /*0320*/  FSETP.GEU.AND P1, PT, R22, 1.175494350822287508e-38, PT ;  /* 0x008000001600780b */ /* 0x000fd60003f2e000 */
[----:B------:R-:W-:-:S04]  /*0330*/  @P0 FMUL R22, R22, 0.25 ;  /* 0x3e80000016160820 */ /* 0x000fc80000400000 */
[----:B------:R-:W-:-:S06]  /*0340*/  @!P1 FMUL R22, R22, 16777216 ;  /* 0x4b80000016169820 */ /* 0x000fcc0000400000 */
[----:B------:R-:W1:Y:S01]  /*0350*/  MUFU.RCP R22, R22 ;  /* 0x0000001600167308 */ /* 0x000e620000001000 */
[----:B------:R-:W-:Y:S01]  /*0360*/  FSEL R11, R11, 1, P0 ;  /* 0x3f8000000b0b7808 */ /* 0x000fe20000000000 */
[--C-:B----4-:R-:W-:Y:S01]  /*0370*/  FADD R8, R8, R12.reuse ;  /* 0x0000000c08087221 */ /* 0x110fe20000000000 */
[----:B------:R-:W-:-:S03]  /*0380*/  FADD R9, R9, R12 ;  /* 0x0000000c09097221 */ /* 0x000fc60000000000 */
[----:B------:R-:W-:-:S04]  /*0390*/  @!P1 FMUL R11, R11, 16777216 ;  /* 0x4b8000000b0b9820 */ /* 0x000fc80000400000 */
[----:B-1----:R-:W-:Y:S01]  /*03a0*/  FMUL R12, R22, R11 ;  /* 0x0000000b160c7220 */ /* 0x002fe20000400000 */
[C---:B-----5:R-:W-:Y:S01]  /*03b0*/  FADD R11, -R0.reuse, R8 ;  /* 0x00000008000b7221 */ /* 0x060fe20000000100 */
[----:B------:R-:W-:-:S03]  /*03c0*/  FADD R0, -R0, R9 ;  /* 0x0000000900007221 */ /* 0x000fc60000000100 */
[-C--:B------:R-:W-:Y:S01]  /*03d0*/  FMUL R18, R11, R12.reuse ;  /* 0x0000000c0b127220 */ /* 0x080fe20000400000 */
[----:B------:R-:W-:Y:S01]  /*03e0*/  FMUL R0, R0, R12 ;  /* 0x0000000c00007220 */ /* 0x000fe20000400000 */
[----:B---3--:R-:W-:Y:S02]  /*03f0*/  FADD R11, R20, R16 ;  /* 0x00000010140b7221 */ /* 0x008fe40000000000 */
[C-C-:B------:R-:W-:Y:S01]  /*0400*/  FFMA R18, R10.reuse, R18, R19.reuse ;  /* 0x000000120a127223 */ /* 0x140fe20000000013 */
[----:B------:R-:W-:Y:S01]  /*0410*/  FFMA R10, R10, R0, R19 ;  /* 0x000000000a0a7223 */ /* 0x000fe20000000013 */
[----:B------:R-:W-:Y:S01]  /*0420*/  FADD R0, R21, R17 ;  /* 0x0000001115007221 */ /* 0x000fe20000000000 */
[----:B--2---:R-:W-:Y:S02]  /*0430*/  FADD R11, R2, R11 ;  /* 0x0000000b020b7221 */ /* 0x004fe40000000000 */
[----:B------:R-:W-:Y:S01]  /*0440*/  FSETP.GEU.AND P0, PT, R18, RZ, PT ;  /* 0x000000ff1200720b */ /* 0x000fe20003f0e000 */
[----:B------:R-:W-:Y:S01]  /*0450*/  FADD R0, R3, R0 ;  /* 0x0000000003007221 */ /* 0x000fe20000000000 */
[----:B------:R-:W-:Y:S01]  /*0460*/  FSETP.GEU.AND P1, PT, R10, RZ, PT ;  /* 0x000000ff0a00720b */ /* 0x000fe20003f2e000 */
[----:B------:R-:W-:Y:S01]  /*0470*/  FADD R4, R4, R11 ;  /* 0x0000000b04047221 */ /* 0x000fe20000000000 */
[----:B------:R-:W-:Y:S01]  /*0480*/  FSEL R3, R18, RZ, P0 ;  /* 0x000000ff12037208 */ /* 0x000fe20000000000 */
[----:B------:R-:W-:Y:S01]  /*0490*/  FADD R0, R5, R0 ;  /* 0x0000000005007221 */ /* 0x000fe20000000000 */
[----:B------:R-:W-:Y:S01]  /*04a0*/  FSEL R11, R10, RZ, P1 ;  /* 0x000000ff0a0b7208 */ /* 0x000fe20000800000 */
[----:B0-----:R-:W-:-:S04]  /*04b0*/  IMAD.WIDE R14, R13, 0x4, R14 ;  /* 0x000000040d0e7825 */ /* 0x001fc800078e020e */
[----:B------:R-:W-:Y:S01]  /*04c0*/  FADD R4, R4, R3 ;  /* 0x0000000304047221 */ /* 0x000fe20000000000 */
[----:B------:R-:W-:Y:S01]  /*04d0*/  FADD R5, R0, R11 ;  /* 0x0000000b00057221 */ /* 0x000fe20000000000 */
[----:B------:R-:W-:Y:S04]  /*04e0*/  STG.E.64 desc[UR4][R6.64], R8 ;  /* 0x0000000806007986 */ /* 0x000fe8000c101b04 */
[----:B------:R-:W-:Y:S01]  /*04f0*/  STG.E.64 desc[UR4][R14.64], R4 ;  /* 0x000000040e007986 */ /* 0x000fe2000c101b04 */
[----:B------:R-:W-:Y:S05]  /*0500*/  EXIT ;  /* 0x000000000000794d */ /* 0x000fea0003800000 */
.L_x_0:
[----:B------:R-:W-:-:S00]  /*0510*/  BRA `(.L_x_0) ;  /* 0xfffffffc00fc7947 */ /* 0x000fc0000383ffff */
[----:B------:R-:W-:-:S00]  /*0520*/  NOP ;  /* 0x0000000000007918 */ /* 0x000fc00000000000 */
        /* <DEDUP_REMOVED lines=13> */
.L_x_1:


//--------------------- .nv.global.init           --------------------------
	.section	.nv.global.init,"aw",@progbits
.nv.global.init:
	.type		_$_str,@object
	.size		_$_str,(_$_str_$_2 - _$_str)
_$_str:
        /*0000*/ 	.byte	0x5f, 0x5f, 0x43, 0x55, 0x44, 0x41, 0x5f, 0x46, 0x54, 0x5a, 0x00
	.type		_$_str_$_2,@object
	.size		_$_str_$_2,(.L_1 - _$_str_$_2)
_$_str_$_2:
        /*000b*/ 	.byte	0x5f, 0x5f, 0x43, 0x55, 0x44, 0x41, 0x5f, 0x50, 0x52, 0x45, 0x43, 0x5f, 0x53, 0x51, 0x52, 0x54
        /*001b*/ 	.byte	0x00
.L_1:


//--------------------- .nv.constant0.triton_poi_fused__native_batch_norm_legit_no_training_add_convolution_relu_9 --------------------------
	.section	.nv.constant0.triton_poi_fused__native_batch_norm_legit_no_training_add_convolution_relu_9,"a",@progbits
	.sectionflags	@""
	.align	4
.nv.constant0.triton_poi_fused__native_batch_norm_legit_no_training_add_convolution_relu_9:
	.zero		620
